//
// Generated by NVIDIA NVVM Compiler
//
// Compiler Build ID: CL-36424714
// Cuda compilation tools, release 13.0, V13.0.88
// Based on NVVM 20.0.0
//

.version 9.0
.target sm_100
.address_size 64

	// .globl	_Z16multMatrixVectoriPPdS_S_Pi

.visible .entry _Z16multMatrixVectoriPPdS_S_Pi(
	.param .u32 _Z16multMatrixVectoriPPdS_S_Pi_param_0,
	.param .u64 .ptr .align 1 _Z16multMatrixVectoriPPdS_S_Pi_param_1,
	.param .u64 .ptr .align 1 _Z16multMatrixVectoriPPdS_S_Pi_param_2,
	.param .u64 .ptr .align 1 _Z16multMatrixVectoriPPdS_S_Pi_param_3,
	.param .u64 .ptr .align 1 _Z16multMatrixVectoriPPdS_S_Pi_param_4
)
{
	.reg .pred 	%p<4>;
	.reg .b32 	%r<14>;
	.reg .b64 	%rd<23>;
	.reg .b64 	%fd<7>;

	ld.param.u32 	%r8, [_Z16multMatrixVectoriPPdS_S_Pi_param_0];
	ld.param.u64 	%rd9, [_Z16multMatrixVectoriPPdS_S_Pi_param_1];
	ld.param.u64 	%rd10, [_Z16multMatrixVectoriPPdS_S_Pi_param_2];
	ld.param.u64 	%rd11, [_Z16multMatrixVectoriPPdS_S_Pi_param_3];
	ld.param.u64 	%rd12, [_Z16multMatrixVectoriPPdS_S_Pi_param_4];
	mov.u32 	%r9, %ctaid.x;
	mov.u32 	%r1, %ntid.x;
	mov.u32 	%r10, %tid.x;
	mad.lo.s32 	%r13, %r9, %r1, %r10;
	setp.ge.s32 	%p1, %r13, %r8;
	@%p1 bra 	$L__BB0_5;
	mov.u32 	%r11, %nctaid.x;
	mul.lo.s32 	%r3, %r1, %r11;
	cvta.to.global.u64 	%rd1, %rd9;
	cvta.to.global.u64 	%rd2, %rd12;
	cvta.to.global.u64 	%rd3, %rd10;
	cvta.to.global.u64 	%rd4, %rd11;
$L__BB0_2:
	mul.wide.s32 	%rd13, %r13, 8;
	add.s64 	%rd5, %rd1, %rd13;
	ld.global.u64 	%rd22, [%rd5];
	cvta.to.global.u64 	%rd14, %rd22;
	ld.global.f64 	%fd1, [%rd14];
	cvt.rzi.s32.f64 	%r5, %fd1;
	ld.global.f64 	%fd2, [%rd14+8];
	cvt.rzi.s32.f64 	%r6, %fd2;
	setp.ne.s32 	%p2, %r6, 0;
	@%p2 bra 	$L__BB0_4;
	mul.wide.s32 	%rd15, %r5, 4;
	add.s64 	%rd16, %rd2, %rd15;
	mov.b32 	%r12, 1;
	st.global.u32 	[%rd16], %r12;
	ld.global.u64 	%rd22, [%rd5];
$L__BB0_4:
	cvta.to.global.u64 	%rd17, %rd22;
	ld.global.f64 	%fd3, [%rd17+16];
	mul.wide.s32 	%rd18, %r6, 8;
	add.s64 	%rd19, %rd3, %rd18;
	ld.global.f64 	%fd4, [%rd19];
	mul.wide.s32 	%rd20, %r5, 8;
	add.s64 	%rd21, %rd4, %rd20;
	ld.global.f64 	%fd5, [%rd21];
	fma.rn.f64 	%fd6, %fd3, %fd4, %fd5;
	st.global.f64 	[%rd21], %fd6;
	add.s32 	%r13, %r13, %r3;
	setp.lt.s32 	%p3, %r13, %r8;
	@%p3 bra 	$L__BB0_2;
$L__BB0_5:
	ret;

}


// ===== COMPILED SASS (sm_100) =====

	.target	sm_100

	.elftype	@"ET_EXEC"


//--------------------- .note.nv.tkinfo           --------------------------
	.section	.note.nv.tkinfo,"",@"SHT_NOTE"
	.sectionflags	@"SHF_NOTE_NV_TKINFO"
	.tkinfo
        /*0018*/ 	.word	0x00000002
        /*0030*/ 	.string	""
        /*0030*/ 	.string	"ptxas"
        /*0030*/ 	.string	"Cuda compilation tools, release 13.0, V13.0.88"
        /*0030*/ 	.string	"Build cuda_13.0.r13.0/compiler.36424714_0"
        /*0030*/ 	.string	"-arch sm_100 -m 64 "



//--------------------- .note.nv.cuinfo           --------------------------
	.section	.note.nv.cuinfo,"",@"SHT_NOTE"
	.sectionflags	@"SHF_NOTE_NV_CUINFO"
        /*0018*/ 	.short	0x0002
        /*001a*/ 	.short	0x0064
        /*001c*/ 	.short	0x0082
	.zero		2


//--------------------- .nv.info                  --------------------------
	.section	.nv.info,"",@"SHT_CUDA_INFO"
	.align	4


	//----- nvinfo : EIATTR_REGCOUNT
	.align		4
        /*0000*/ 	.byte	0x04, 0x2f
        /*0002*/ 	.short	(.L_1 - .L_0)
	.align		4
.L_0:
        /*0004*/ 	.word	index@(_Z16multMatrixVectoriPPdS_S_Pi)
        /*0008*/ 	.word	0x00000016


	//----- nvinfo : EIATTR_FRAME_SIZE
	.align		4
.L_1:
        /*000c*/ 	.byte	0x04, 0x11
        /*000e*/ 	.short	(.L_3 - .L_2)
	.align		4
.L_2:
        /*0010*/ 	.word	index@(_Z16multMatrixVectoriPPdS_S_Pi)
        /*0014*/ 	.word	0x00000000


	//----- nvinfo : EIATTR_MIN_STACK_SIZE
	.align		4
.L_3:
        /*0018*/ 	.byte	0x04, 0x12
        /*001a*/ 	.short	(.L_5 - .L_4)
	.align		4
.L_4:
        /*001c*/ 	.word	index@(_Z16multMatrixVectoriPPdS_S_Pi)
        /*0020*/ 	.word	0x00000000
.L_5:


//--------------------- .nv.compat                --------------------------
	.section	.nv.compat,"",@"SHT_CUDA_COMPAT_INFO"
	.align	4
        /*0000*/ 	.byte	0x02, 0x09, 0x00, 0x00, 0x02, 0x02, 0x01, 0x00, 0x02, 0x05, 0x05, 0x00, 0x03, 0x07, 0x01, 0x01
        /*0010*/ 	.byte	0x02, 0x03, 0x00, 0x00, 0x02, 0x06, 0x01, 0x00, 0x04, 0x0b, 0x08, 0x00, 0x01, 0x00, 0x00, 0x00
        /*0020*/ 	.byte	0x00, 0x00, 0x00, 0x00


//--------------------- .nv.info._Z16multMatrixVectoriPPdS_S_Pi --------------------------
	.section	.nv.info._Z16multMatrixVectoriPPdS_S_Pi,"",@"SHT_CUDA_INFO"
	.sectionflags	@""
	.align	4


	//----- nvinfo : EIATTR_CUDA_API_VERSION
	.align		4
        /*0000*/ 	.byte	0x04, 0x37
        /*0002*/ 	.short	(.L_7 - .L_6)
.L_6:
        /*0004*/ 	.word	0x00000082


	//----- nvinfo : EIATTR_KPARAM_INFO
	.align		4
.L_7:
        /*0008*/ 	.byte	0x04, 0x17
        /*000a*/ 	.short	(.L_9 - .L_8)
.L_8:
        /*000c*/ 	.word	0x00000000
        /*0010*/ 	.short	0x0004
        /*0012*/ 	.short	0x0020
        /*0014*/ 	.byte	0x00, 0xf5, 0x21, 0x00


	//----- nvinfo : EIATTR_KPARAM_INFO
	.align		4
.L_9:
        /*0018*/ 	.byte	0x04, 0x17
        /*001a*/ 	.short	(.L_11 - .L_10)
.L_10:
        /*001c*/ 	.word	0x00000000
        /*0020*/ 	.short	0x0003
        /*0022*/ 	.short	0x0018
        /*0024*/ 	.byte	0x00, 0xf5, 0x21, 0x00


	//----- nvinfo : EIATTR_KPARAM_INFO
	.align		4
.L_11:
        /*0028*/ 	.byte	0x04, 0x17
        /*002a*/ 	.short	(.L_13 - .L_12)
.L_12:
        /*002c*/ 	.word	0x00000000
        /*0030*/ 	.short	0x0002
        /*0032*/ 	.short	0x0010
        /*0034*/ 	.byte	0x00, 0xf5, 0x21, 0x00


	//----- nvinfo : EIATTR_KPARAM_INFO
	.align		4
.L_13:
        /*0038*/ 	.byte	0x04, 0x17
        /*003a*/ 	.short	(.L_15 - .L_14)
.L_14:
        /*003c*/ 	.word	0x00000000
        /*0040*/ 	.short	0x0001
        /*0042*/ 	.short	0x0008
        /*0044*/ 	.byte	0x00, 0xf5, 0x21, 0x00


	//----- nvinfo : EIATTR_KPARAM_INFO
	.align		4
.L_15:
        /*0048*/ 	.byte	0x04, 0x17
        /*004a*/ 	.short	(.L_17 - .L_16)
.L_16:
        /*004c*/ 	.word	0x00000000
        /*0050*/ 	.short	0x0000
        /*0052*/ 	.short	0x0000
        /*0054*/ 	.byte	0x00, 0xf0, 0x11, 0x00


	//----- nvinfo : EIATTR_SPARSE_MMA_MASK
	.align		4
.L_17:
        /*0058*/ 	.byte	0x03, 0x50
        /*005a*/ 	.short	0x0000


	//----- nvinfo : EIATTR_MAXREG_COUNT
	.align		4
        /*005c*/ 	.byte	0x03, 0x1b
        /*005e*/ 	.short	0x00ff


	//----- nvinfo : EIATTR_MERCURY_ISA_VERSION
	.align		4
        /*0060*/ 	.byte	0x03, 0x5f
        /*0062*/ 	.short	0x0101


	//----- nvinfo : EIATTR_VRC_CTA_INIT_COUNT
	.align		4
        /*0064*/ 	.byte	0x02, 0x4a
	.zero		1
	.zero		1


	//----- nvinfo : EIATTR_EXIT_INSTR_OFFSETS
	.align		4
        /*0068*/ 	.byte	0x04, 0x1c
        /*006a*/ 	.short	(.L_19 - .L_18)


	//   ....[0]....
.L_18:
        /*006c*/ 	.word	0x00000070


	//   ....[1]....
        /*0070*/ 	.word	0x00000250


	//----- nvinfo : EIATTR_CRS_STACK_SIZE
	.align		4
.L_19:
        /*0074*/ 	.byte	0x04, 0x1e
        /*0076*/ 	.short	(.L_21 - .L_20)
.L_20:
        /*0078*/ 	.word	0x00000000


	//----- nvinfo : EIATTR_CBANK_PARAM_SIZE
	.align		4
.L_21:
        /*007c*/ 	.byte	0x03, 0x19
        /*007e*/ 	.short	0x0028


	//----- nvinfo : EIATTR_PARAM_CBANK
	.align		4
        /*0080*/ 	.byte	0x04, 0x0a
        /*0082*/ 	.short	(.L_23 - .L_22)
	.align		4
.L_22:
        /*0084*/ 	.word	index@(.nv.constant0._Z16multMatrixVectoriPPdS_S_Pi)
        /*0088*/ 	.short	0x0380
        /*008a*/ 	.short	0x0028


	//----- nvinfo : EIATTR_SW_WAR
	.align		4
.L_23:
        /*008c*/ 	.byte	0x04, 0x36
        /*008e*/ 	.short	(.L_25 - .L_24)
.L_24:
        /*0090*/ 	.word	0x00000008
.L_25:


//--------------------- .nv.callgraph             --------------------------
	.section	.nv.callgraph,"",@"SHT_CUDA_CALLGRAPH"
	.align	4
	.sectionentsize	8
	.align		4
        /*0000*/ 	.word	0x00000000
	.align		4
        /*0004*/ 	.word	0xffffffff
	.align		4
        /*0008*/ 	.word	0x00000000
	.align		4
        /*000c*/ 	.word	0xfffffffe
	.align		4
        /*0010*/ 	.word	0x00000000
	.align		4
        /*0014*/ 	.word	0xfffffffd
	.align		4
        /*0018*/ 	.word	0x00000000
	.align		4
        /*001c*/ 	.word	0xfffffffc


//--------------------- .text._Z16multMatrixVectoriPPdS_S_Pi --------------------------
	.section	.text._Z16multMatrixVectoriPPdS_S_Pi,"ax",@progbits
	.align	128
        .global         _Z16multMatrixVectoriPPdS_S_Pi
        .type           _Z16multMatrixVectoriPPdS_S_Pi,@function
        .size           _Z16multMatrixVectoriPPdS_S_Pi,(.L_x_2 - _Z16multMatrixVectoriPPdS_S_Pi)
        .other          _Z16multMatrixVectoriPPdS_S_Pi,@"STO_CUDA_ENTRY STV_DEFAULT"
_Z16multMatrixVectoriPPdS_S_Pi:
.text._Z16multMatrixVectoriPPdS_S_Pi:
[----:B------:R-:W-:Y:S01]  /*0000*/  LDC R1, c[0x0][0x37c] ;  /* 0x0000df00ff017b82 */ /* 0x000fe20000000800 */
[----:B------:R-:W0:Y:S07]  /*0010*/  S2R R3, SR_TID.X ;  /* 0x0000000000037919 */ /* 0x000e2e0000002100 */
[----:B------:R-:W0:Y:S01]  /*0020*/  S2UR UR4, SR_CTAID.X ;  /* 0x00000000000479c3 */ /* 0x000e220000002500 */
[----:B------:R-:W1:Y:S07]  /*0030*/  LDCU UR5, c[0x0][0x380] ;  /* 0x00007000ff0577ac */ /* 0x000e6e0008000800 */
[----:B------:R-:W0:Y:S02]  /*0040*/  LDC R0, c[0x0][0x360] ;  /* 0x0000d800ff007b82 */ /* 0x000e240000000800 */
[----:B0-----:R-:W-:-:S05]  /*0050*/  IMAD R3, R0, UR4, R3 ;  /* 0x0000000400037c24 */ /* 0x001fca000f8e0203 */
[----:B-1----:R-:W-:-:S13]  /*0060*/  ISETP.GE.AND P0, PT, R3, UR5, PT ;  /* 0x0000000503007c0c */ /* 0x002fda000bf06270 */
[----:B------:R-:W-:Y:S05]  /*0070*/  @P0 EXIT ;  /* 0x000000000000094d */ /* 0x000fea0003800000 */
[----:B------:R-:W0:Y:S01]  /*0080*/  LDCU UR4, c[0x0][0x370] ;  /* 0x00006e00ff0477ac */ /* 0x000e220008000800 */
[----:B------:R-:W1:Y:S01]  /*0090*/  LDCU.64 UR6, c[0x0][0x358] ;  /* 0x00006b00ff0677ac */ /* 0x000e620008000a00 */
[----:B------:R-:W2:Y:S01]  /*00a0*/  LDCU UR5, c[0x0][0x380] ;  /* 0x00007000ff0577ac */ /* 0x000ea20008000800 */
[----:B0-----:R-:W-:-:S07]  /*00b0*/  IMAD R0, R0, UR4, RZ ;  /* 0x0000000400007c24 */ /* 0x001fce000f8e02ff */
.L_x_0:
[----:B0-----:R-:W0:Y:S08]  /*00c0*/  LDC.64 R4, c[0x0][0x388] ;  /* 0x0000e200ff047b82 */ /* 0x001e300000000a00 */
[----:B------:R-:W3:Y:S08]  /*00d0*/  LDC.64 R12, c[0x0][0x390] ;  /* 0x0000e400ff0c7b82 */ /* 0x000ef00000000a00 */
[----:B------:R-:W4:Y:S01]  /*00e0*/  LDC.64 R14, c[0x0][0x398] ;  /* 0x0000e600ff0e7b82 */ /* 0x000f220000000a00 */
[----:B0-----:R-:W-:-:S05]  /*00f0*/  IMAD.WIDE R16, R3, 0x8, R4 ;  /* 0x0000000803107825 */ /* 0x001fca00078e0204 */
[----:B-1----:R-:W5:Y:S04]  /*0100*/  LDG.E.64 R4, desc[UR6][R16.64] ;  /* 0x0000000610047981 */ /* 0x002f68000c1e1b00 */
[----:B-----5:R-:W5:Y:S04]  /*0110*/  LDG.E.64 R8, desc[UR6][R4.64+0x8] ;  /* 0x0000080604087981 */ /* 0x020f68000c1e1b00 */
[----:B------:R-:W2:Y:S01]  /*0120*/  LDG.E.64 R6, desc[UR6][R4.64] ;  /* 0x0000000604067981 */ /* 0x000ea2000c1e1b00 */
[----:B-----5:R-:W0:Y:S08]  /*0130*/  F2I.F64.TRUNC R9, R8 ;  /* 0x0000000800097311 */ /* 0x020e30000030d100 */
[----:B--2---:R-:W1:Y:S01]  /*0140*/  F2I.F64.TRUNC R7, R6 ;  /* 0x0000000600077311 */ /* 0x004e62000030d100 */
[----:B0-----:R-:W-:-:S13]  /*0150*/  ISETP.NE.AND P0, PT, R9, RZ, PT ;  /* 0x000000ff0900720c */ /* 0x001fda0003f05270 */
[----:B------:R-:W1:Y:S01]  /*0160*/  @!P0 LDC.64 R10, c[0x0][0x3a0] ;  /* 0x0000e800ff0a8b82 */ /* 0x000e620000000a00 */
[----:B------:R-:W-:Y:S01]  /*0170*/  @!P0 MOV R19, 0x1 ;  /* 0x0000000100138802 */ /* 0x000fe20000000f00 */
[----:B-1----:R-:W-:-:S05]  /*0180*/  @!P0 IMAD.WIDE R10, R7, 0x4, R10 ;  /* 0x00000004070a8825 */ /* 0x002fca00078e020a */
[----:B------:R0:W-:Y:S04]  /*0190*/  @!P0 STG.E desc[UR6][R10.64], R19 ;  /* 0x000000130a008986 */ /* 0x0001e8000c101906 */
[----:B------:R-:W2:Y:S01]  /*01a0*/  @!P0 LDG.E.64 R4, desc[UR6][R16.64] ;  /* 0x0000000610048981 */ /* 0x000ea2000c1e1b00 */
[----:B---3--:R-:W-:-:S04]  /*01b0*/  IMAD.WIDE R12, R9, 0x8, R12 ;  /* 0x00000008090c7825 */ /* 0x008fc800078e020c */
[----:B----4-:R-:W-:Y:S02]  /*01c0*/  IMAD.WIDE R8, R7, 0x8, R14 ;  /* 0x0000000807087825 */ /* 0x010fe400078e020e */
[----:B------:R-:W3:Y:S04]  /*01d0*/  LDG.E.64 R12, desc[UR6][R12.64] ;  /* 0x000000060c0c7981 */ /* 0x000ee8000c1e1b00 */
[----:B------:R-:W3:Y:S04]  /*01e0*/  LDG.E.64 R14, desc[UR6][R8.64] ;  /* 0x00000006080e7981 */ /* 0x000ee8000c1e1b00 */
[----:B--2---:R-:W3:Y:S01]  /*01f0*/  LDG.E.64 R4, desc[UR6][R4.64+0x10] ;  /* 0x0000100604047981 */ /* 0x004ee2000c1e1b00 */
[----:B------:R-:W-:-:S04]  /*0200*/  IADD3 R3, PT, PT, R0, R3, RZ ;  /* 0x0000000300037210 */ /* 0x000fc80007ffe0ff */
[----:B------:R-:W-:Y:S01]  /*0210*/  ISETP.GE.AND P0, PT, R3, UR5, PT ;  /* 0x0000000503007c0c */ /* 0x000fe2000bf06270 */
[----:B---3--:R-:W-:-:S07]  /*0220*/  DFMA R14, R4, R12, R14 ;  /* 0x0000000c040e722b */ /* 0x008fce000000000e */
[----:B------:R0:W-:Y:S05]  /*0230*/  STG.E.64 desc[UR6][R8.64], R14 ;  /* 0x0000000e08007986 */ /* 0x0001ea000c101b06 */
[----:B------:R-:W-:Y:S05]  /*0240*/  @!P0 BRA `(.L_x_0) ;  /* 0xfffffffc009c8947 */ /* 0x000fea000383ffff */
[----:B------:R-:W-:Y:S05]  /*0250*/  EXIT ;  /* 0x000000000000794d */ /* 0x000fea0003800000 */
.L_x_1:
[----:B------:R-:W-:-:S00]  /*0260*/  BRA `(.L_x_1) ;  /* 0xfffffffc00fc7947 */ /* 0x000fc0000383ffff */
[----:B------:R-:W-:-:S00]  /*0270*/  NOP ;  /* 0x0000000000007918 */ /* 0x000fc00000000000 */
        /* <DEDUP_REMOVED lines=8> */
.L_x_2:


//--------------------- .nv.shared.reserved.0     --------------------------
	.section	.nv.shared.reserved.0,"aw",@nobits
	.weak		__nv_reservedSMEM_offset_0_alias
	.size		__nv_reservedSMEM_offset_0_alias, 0, 64
	.other		__nv_reservedSMEM_offset_0_alias,@"STO_CUDA_RESERVED_SHARED STV_DEFAULT"
__nv_reservedSMEM_offset_0_alias:
	.zero		0
	.zero		64


//--------------------- .nv.constant0._Z16multMatrixVectoriPPdS_S_Pi --------------------------
	.section	.nv.constant0._Z16multMatrixVectoriPPdS_S_Pi,"a",@progbits
	.sectionflags	@""
	.align	4
.nv.constant0._Z16multMatrixVectoriPPdS_S_Pi:
	.zero		936


//--------------------- SYMBOLS --------------------------

	.type		.nv.reservedSmem.offset0,@object
	.size		.nv.reservedSmem.offset0,0x4
